//
// Generated by NVIDIA NVVM Compiler
//
// Compiler Build ID: CL-36424714
// Cuda compilation tools, release 13.0, V13.0.88
// Based on NVVM 20.0.0
//

.version 9.0
.target sm_100
.address_size 64

	// .globl	_Z11computeEvenPdS_S_S_

.visible .entry _Z11computeEvenPdS_S_S_(
	.param .u64 .ptr .align 1 _Z11computeEvenPdS_S_S__param_0,
	.param .u64 .ptr .align 1 _Z11computeEvenPdS_S_S__param_1,
	.param .u64 .ptr .align 1 _Z11computeEvenPdS_S_S__param_2,
	.param .u64 .ptr .align 1 _Z11computeEvenPdS_S_S__param_3
)
{


	ret;

}
	// .globl	_Z10computeOddPdS_S_S_
.visible .entry _Z10computeOddPdS_S_S_(
	.param .u64 .ptr .align 1 _Z10computeOddPdS_S_S__param_0,
	.param .u64 .ptr .align 1 _Z10computeOddPdS_S_S__param_1,
	.param .u64 .ptr .align 1 _Z10computeOddPdS_S_S__param_2,
	.param .u64 .ptr .align 1 _Z10computeOddPdS_S_S__param_3
)
{


	ret;

}


// ===== COMPILED SASS (sm_100) =====

	.target	sm_100

	.elftype	@"ET_EXEC"


//--------------------- .note.nv.tkinfo           --------------------------
	.section	.note.nv.tkinfo,"",@"SHT_NOTE"
	.sectionflags	@"SHF_NOTE_NV_TKINFO"
	.tkinfo
        /*0018*/ 	.word	0x00000002
        /*0030*/ 	.string	""
        /*0030*/ 	.string	"ptxas"
        /*0030*/ 	.string	"Cuda compilation tools, release 13.0, V13.0.88"
        /*0030*/ 	.string	"Build cuda_13.0.r13.0/compiler.36424714_0"
        /*0030*/ 	.string	"-arch sm_100 -m 64 "



//--------------------- .note.nv.cuinfo           --------------------------
	.section	.note.nv.cuinfo,"",@"SHT_NOTE"
	.sectionflags	@"SHF_NOTE_NV_CUINFO"
        /*0018*/ 	.short	0x0002
        /*001a*/ 	.short	0x0064
        /*001c*/ 	.short	0x0082
	.zero		2


//--------------------- .nv.info                  --------------------------
	.section	.nv.info,"",@"SHT_CUDA_INFO"
	.align	4


	//----- nvinfo : EIATTR_REGCOUNT
	.align		4
        /*0000*/ 	.byte	0x04, 0x2f
        /*0002*/ 	.short	(.L_1 - .L_0)
	.align		4
.L_0:
        /*0004*/ 	.word	index@(_Z11computeEvenPdS_S_S_)
        /*0008*/ 	.word	0x00000004


	//----- nvinfo : EIATTR_FRAME_SIZE
	.align		4
.L_1:
        /*000c*/ 	.byte	0x04, 0x11
        /*000e*/ 	.short	(.L_3 - .L_2)
	.align		4
.L_2:
        /*0010*/ 	.word	index@(_Z11computeEvenPdS_S_S_)
        /*0014*/ 	.word	0x00000000


	//----- nvinfo : EIATTR_REGCOUNT
	.align		4
.L_3:
        /*0018*/ 	.byte	0x04, 0x2f
        /*001a*/ 	.short	(.L_5 - .L_4)
	.align		4
.L_4:
        /*001c*/ 	.word	index@(_Z10computeOddPdS_S_S_)
        /*0020*/ 	.word	0x00000004


	//----- nvinfo : EIATTR_FRAME_SIZE
	.align		4
.L_5:
        /*0024*/ 	.byte	0x04, 0x11
        /*0026*/ 	.short	(.L_7 - .L_6)
	.align		4
.L_6:
        /*0028*/ 	.word	index@(_Z10computeOddPdS_S_S_)
        /*002c*/ 	.word	0x00000000


	//----- nvinfo : EIATTR_MIN_STACK_SIZE
	.align		4
.L_7:
        /*0030*/ 	.byte	0x04, 0x12
        /*0032*/ 	.short	(.L_9 - .L_8)
	.align		4
.L_8:
        /*0034*/ 	.word	index@(_Z10computeOddPdS_S_S_)
        /*0038*/ 	.word	0x00000000


	//----- nvinfo : EIATTR_MIN_STACK_SIZE
	.align		4
.L_9:
        /*003c*/ 	.byte	0x04, 0x12
        /*003e*/ 	.short	(.L_11 - .L_10)
	.align		4
.L_10:
        /*0040*/ 	.word	index@(_Z11computeEvenPdS_S_S_)
        /*0044*/ 	.word	0x00000000
.L_11:


//--------------------- .nv.compat                --------------------------
	.section	.nv.compat,"",@"SHT_CUDA_COMPAT_INFO"
	.align	4
        /*0000*/ 	.byte	0x02, 0x09, 0x00, 0x00, 0x02, 0x02, 0x01, 0x00, 0x02, 0x05, 0x05, 0x00, 0x03, 0x07, 0x01, 0x01
        /*0010*/ 	.byte	0x02, 0x03, 0x00, 0x00, 0x02, 0x06, 0x01, 0x00, 0x04, 0x0b, 0x08, 0x00, 0x09, 0x00, 0x00, 0x00
        /*0020*/ 	.byte	0x00, 0x00, 0x00, 0x00


//--------------------- .nv.info._Z10computeOddPdS_S_S_ --------------------------
	.section	.nv.info._Z10computeOddPdS_S_S_,"",@"SHT_CUDA_INFO"
	.sectionflags	@""
	.align	4


	//----- nvinfo : EIATTR_CUDA_API_VERSION
	.align		4
        /*0000*/ 	.byte	0x04, 0x37
        /*0002*/ 	.short	(.L_13 - .L_12)
.L_12:
        /*0004*/ 	.word	0x00000082


	//----- nvinfo : EIATTR_KPARAM_INFO
	.align		4
.L_13:
        /*0008*/ 	.byte	0x04, 0x17
        /*000a*/ 	.short	(.L_15 - .L_14)
.L_14:
        /*000c*/ 	.word	0x00000000
        /*0010*/ 	.short	0x0003
        /*0012*/ 	.short	0x0018
        /*0014*/ 	.byte	0x00, 0xf5, 0x21, 0x00


	//----- nvinfo : EIATTR_KPARAM_INFO
	.align		4
.L_15:
        /*0018*/ 	.byte	0x04, 0x17
        /*001a*/ 	.short	(.L_17 - .L_16)
.L_16:
        /*001c*/ 	.word	0x00000000
        /*0020*/ 	.short	0x0002
        /*0022*/ 	.short	0x0010
        /*0024*/ 	.byte	0x00, 0xf5, 0x21, 0x00


	//----- nvinfo : EIATTR_KPARAM_INFO
	.align		4
.L_17:
        /*0028*/ 	.byte	0x04, 0x17
        /*002a*/ 	.short	(.L_19 - .L_18)
.L_18:
        /*002c*/ 	.word	0x00000000
        /*0030*/ 	.short	0x0001
        /*0032*/ 	.short	0x0008
        /*0034*/ 	.byte	0x00, 0xf5, 0x21, 0x00


	//----- nvinfo : EIATTR_KPARAM_INFO
	.align		4
.L_19:
        /*0038*/ 	.byte	0x04, 0x17
        /*003a*/ 	.short	(.L_21 - .L_20)
.L_20:
        /*003c*/ 	.word	0x00000000
        /*0040*/ 	.short	0x0000
        /*0042*/ 	.short	0x0000
        /*0044*/ 	.byte	0x00, 0xf5, 0x21, 0x00


	//----- nvinfo : EIATTR_SPARSE_MMA_MASK
	.align		4
.L_21:
        /*0048*/ 	.byte	0x03, 0x50
        /*004a*/ 	.short	0x0000


	//----- nvinfo : EIATTR_MAXREG_COUNT
	.align		4
        /*004c*/ 	.byte	0x03, 0x1b
        /*004e*/ 	.short	0x00ff


	//----- nvinfo : EIATTR_MERCURY_ISA_VERSION
	.align		4
        /*0050*/ 	.byte	0x03, 0x5f
        /*0052*/ 	.short	0x0101


	//----- nvinfo : EIATTR_VRC_CTA_INIT_COUNT
	.align		4
        /*0054*/ 	.byte	0x02, 0x4a
	.zero		1
	.zero		1


	//----- nvinfo : EIATTR_EXIT_INSTR_OFFSETS
	.align		4
        /*0058*/ 	.byte	0x04, 0x1c
        /*005a*/ 	.short	(.L_23 - .L_22)


	//   ....[0]....
.L_22:
        /*005c*/ 	.word	0x00000010


	//----- nvinfo : EIATTR_CBANK_PARAM_SIZE
	.align		4
.L_23:
        /*0060*/ 	.byte	0x03, 0x19
        /*0062*/ 	.short	0x0020


	//----- nvinfo : EIATTR_PARAM_CBANK
	.align		4
        /*0064*/ 	.byte	0x04, 0x0a
        /*0066*/ 	.short	(.L_25 - .L_24)
	.align		4
.L_24:
        /*0068*/ 	.word	index@(.nv.constant0._Z10computeOddPdS_S_S_)
        /*006c*/ 	.short	0x0380
        /*006e*/ 	.short	0x0020


	//----- nvinfo : EIATTR_SW_WAR
	.align		4
.L_25:
        /*0070*/ 	.byte	0x04, 0x36
        /*0072*/ 	.short	(.L_27 - .L_26)
.L_26:
        /*0074*/ 	.word	0x00000008
.L_27:


//--------------------- .nv.info._Z11computeEvenPdS_S_S_ --------------------------
	.section	.nv.info._Z11computeEvenPdS_S_S_,"",@"SHT_CUDA_INFO"
	.sectionflags	@""
	.align	4


	//----- nvinfo : EIATTR_CUDA_API_VERSION
	.align		4
        /*0000*/ 	.byte	0x04, 0x37
        /*0002*/ 	.short	(.L_29 - .L_28)
.L_28:
        /*0004*/ 	.word	0x00000082


	//----- nvinfo : EIATTR_KPARAM_INFO
	.align		4
.L_29:
        /*0008*/ 	.byte	0x04, 0x17
        /*000a*/ 	.short	(.L_31 - .L_30)
.L_30:
        /*000c*/ 	.word	0x00000000
        /*0010*/ 	.short	0x0003
        /*0012*/ 	.short	0x0018
        /*0014*/ 	.byte	0x00, 0xf5, 0x21, 0x00


	//----- nvinfo : EIATTR_KPARAM_INFO
	.align		4
.L_31:
        /*0018*/ 	.byte	0x04, 0x17
        /*001a*/ 	.short	(.L_33 - .L_32)
.L_32:
        /*001c*/ 	.word	0x00000000
        /*0020*/ 	.short	0x0002
        /*0022*/ 	.short	0x0010
        /*0024*/ 	.byte	0x00, 0xf5, 0x21, 0x00


	//----- nvinfo : EIATTR_KPARAM_INFO
	.align		4
.L_33:
        /*0028*/ 	.byte	0x04, 0x17
        /*002a*/ 	.short	(.L_35 - .L_34)
.L_34:
        /*002c*/ 	.word	0x00000000
        /*0030*/ 	.short	0x0001
        /*0032*/ 	.short	0x0008
        /*0034*/ 	.byte	0x00, 0xf5, 0x21, 0x00


	//----- nvinfo : EIATTR_KPARAM_INFO
	.align		4
.L_35:
        /*0038*/ 	.byte	0x04, 0x17
        /*003a*/ 	.short	(.L_37 - .L_36)
.L_36:
        /*003c*/ 	.word	0x00000000
        /*0040*/ 	.short	0x0000
        /*0042*/ 	.short	0x0000
        /*0044*/ 	.byte	0x00, 0xf5, 0x21, 0x00


	//----- nvinfo : EIATTR_SPARSE_MMA_MASK
	.align		4
.L_37:
        /*0048*/ 	.byte	0x03, 0x50
        /*004a*/ 	.short	0x0000


	//----- nvinfo : EIATTR_MAXREG_COUNT
	.align		4
        /*004c*/ 	.byte	0x03, 0x1b
        /*004e*/ 	.short	0x00ff


	//----- nvinfo : EIATTR_MERCURY_ISA_VERSION
	.align		4
        /*0050*/ 	.byte	0x03, 0x5f
        /*0052*/ 	.short	0x0101


	//----- nvinfo : EIATTR_VRC_CTA_INIT_COUNT
	.align		4
        /*0054*/ 	.byte	0x02, 0x4a
	.zero		1
	.zero		1


	//----- nvinfo : EIATTR_EXIT_INSTR_OFFSETS
	.align		4
        /*0058*/ 	.byte	0x04, 0x1c
        /*005a*/ 	.short	(.L_39 - .L_38)


	//   ....[0]....
.L_38:
        /*005c*/ 	.word	0x00000010


	//----- nvinfo : EIATTR_CBANK_PARAM_SIZE
	.align		4
.L_39:
        /*0060*/ 	.byte	0x03, 0x19
        /*0062*/ 	.short	0x0020


	//----- nvinfo : EIATTR_PARAM_CBANK
	.align		4
        /*0064*/ 	.byte	0x04, 0x0a
        /*0066*/ 	.short	(.L_41 - .L_40)
	.align		4
.L_40:
        /*0068*/ 	.word	index@(.nv.constant0._Z11computeEvenPdS_S_S_)
        /*006c*/ 	.short	0x0380
        /*006e*/ 	.short	0x0020


	//----- nvinfo : EIATTR_SW_WAR
	.align		4
.L_41:
        /*0070*/ 	.byte	0x04, 0x36
        /*0072*/ 	.short	(.L_43 - .L_42)
.L_42:
        /*0074*/ 	.word	0x00000008
.L_43:


//--------------------- .nv.callgraph             --------------------------
	.section	.nv.callgraph,"",@"SHT_CUDA_CALLGRAPH"
	.align	4
	.sectionentsize	8
	.align		4
        /*0000*/ 	.word	0x00000000
	.align		4
        /*0004*/ 	.word	0xffffffff
	.align		4
        /*0008*/ 	.word	0x00000000
	.align		4
        /*000c*/ 	.word	0xfffffffe
	.align		4
        /*0010*/ 	.word	0x00000000
	.align		4
        /*0014*/ 	.word	0xfffffffd
	.align		4
        /*0018*/ 	.word	0x00000000
	.align		4
        /*001c*/ 	.word	0xfffffffc


//--------------------- .text._Z10computeOddPdS_S_S_ --------------------------
	.section	.text._Z10computeOddPdS_S_S_,"ax",@progbits
	.align	128
        .global         _Z10computeOddPdS_S_S_
        .type           _Z10computeOddPdS_S_S_,@function
        .size           _Z10computeOddPdS_S_S_,(.L_x_2 - _Z10computeOddPdS_S_S_)
        .other          _Z10computeOddPdS_S_S_,@"STO_CUDA_ENTRY STV_DEFAULT"
_Z10computeOddPdS_S_S_:
.text._Z10computeOddPdS_S_S_:
[----:B------:R-:W-:Y:S01]  /*0000*/  LDC R1, c[0x0][0x37c] ;  /* 0x0000df00ff017b82 */ /* 0x000fe20000000800 */
[----:B------:R-:W-:Y:S05]  /*0010*/  EXIT ;  /* 0x000000000000794d */ /* 0x000fea0003800000 */
.L_x_0:
[----:B------:R-:W-:-:S00]  /*0020*/  BRA `(.L_x_0) ;  /* 0xfffffffc00fc7947 */ /* 0x000fc0000383ffff */
[----:B------:R-:W-:-:S00]  /*0030*/  NOP ;  /* 0x0000000000007918 */ /* 0x000fc00000000000 */
        /* <DEDUP_REMOVED lines=12> */
.L_x_2:


//--------------------- .text._Z11computeEvenPdS_S_S_ --------------------------
	.section	.text._Z11computeEvenPdS_S_S_,"ax",@progbits
	.align	128
        .global         _Z11computeEvenPdS_S_S_
        .type           _Z11computeEvenPdS_S_S_,@function
        .size           _Z11computeEvenPdS_S_S_,(.L_x_3 - _Z11computeEvenPdS_S_S_)
        .other          _Z11computeEvenPdS_S_S_,@"STO_CUDA_ENTRY STV_DEFAULT"
_Z11computeEvenPdS_S_S_:
.text._Z11computeEvenPdS_S_S_:
[----:B------:R-:W-:Y:S01]  /*0000*/  LDC R1, c[0x0][0x37c] ;  /* 0x0000df00ff017b82 */ /* 0x000fe20000000800 */
[----:B------:R-:W-:Y:S05]  /*0010*/  EXIT ;  /* 0x000000000000794d */ /* 0x000fea0003800000 */
.L_x_1:
        /* <DEDUP_REMOVED lines=14> */
.L_x_3:


//--------------------- .nv.shared.reserved.0     --------------------------
	.section	.nv.shared.reserved.0,"aw",@nobits
	.weak		__nv_reservedSMEM_offset_0_alias
	.size		__nv_reservedSMEM_offset_0_alias, 0, 64
	.other		__nv_reservedSMEM_offset_0_alias,@"STO_CUDA_RESERVED_SHARED STV_DEFAULT"
__nv_reservedSMEM_offset_0_alias:
	.zero		0
	.zero		64


//--------------------- .nv.constant0._Z10computeOddPdS_S_S_ --------------------------
	.section	.nv.constant0._Z10computeOddPdS_S_S_,"a",@progbits
	.sectionflags	@""
	.align	4
.nv.constant0._Z10computeOddPdS_S_S_:
	.zero		928


//--------------------- .nv.constant0._Z11computeEvenPdS_S_S_ --------------------------
	.section	.nv.constant0._Z11computeEvenPdS_S_S_,"a",@progbits
	.sectionflags	@""
	.align	4
.nv.constant0._Z11computeEvenPdS_S_S_:
	.zero		928


//--------------------- SYMBOLS --------------------------

	.type		.nv.reservedSmem.offset0,@object
	.size		.nv.reservedSmem.offset0,0x4
